//
// Generated by NVIDIA NVVM Compiler
//
// Compiler Build ID: CL-36424714
// Cuda compilation tools, release 13.0, V13.0.88
// Based on NVVM 20.0.0
//

.version 9.0
.target sm_100
.address_size 64

	// .globl	_Z23fetch_two_way_conflictsPf

.visible .entry _Z23fetch_two_way_conflictsPf(
	.param .u64 .ptr .align 1 _Z23fetch_two_way_conflictsPf_param_0
)
{


	bar.sync 	0;
	ret;

}
	// .globl	_Z18fetch_no_conflictsPf
.visible .entry _Z18fetch_no_conflictsPf(
	.param .u64 .ptr .align 1 _Z18fetch_no_conflictsPf_param_0
)
{


	bar.sync 	0;
	ret;

}


// ===== COMPILED SASS (sm_100) =====

	.target	sm_100

	.elftype	@"ET_EXEC"


//--------------------- .note.nv.tkinfo           --------------------------
	.section	.note.nv.tkinfo,"",@"SHT_NOTE"
	.sectionflags	@"SHF_NOTE_NV_TKINFO"
	.tkinfo
        /*0018*/ 	.word	0x00000002
        /*0030*/ 	.string	""
        /*0030*/ 	.string	"ptxas"
        /*0030*/ 	.string	"Cuda compilation tools, release 13.0, V13.0.88"
        /*0030*/ 	.string	"Build cuda_13.0.r13.0/compiler.36424714_0"
        /*0030*/ 	.string	"-arch sm_100 -m 64 "



//--------------------- .note.nv.cuinfo           --------------------------
	.section	.note.nv.cuinfo,"",@"SHT_NOTE"
	.sectionflags	@"SHF_NOTE_NV_CUINFO"
        /*0018*/ 	.short	0x0002
        /*001a*/ 	.short	0x0064
        /*001c*/ 	.short	0x0082
	.zero		2


//--------------------- .nv.info                  --------------------------
	.section	.nv.info,"",@"SHT_CUDA_INFO"
	.align	4


	//----- nvinfo : EIATTR_REGCOUNT
	.align		4
        /*0000*/ 	.byte	0x04, 0x2f
        /*0002*/ 	.short	(.L_1 - .L_0)
	.align		4
.L_0:
        /*0004*/ 	.word	index@(_Z23fetch_two_way_conflictsPf)
        /*0008*/ 	.word	0x00000004


	//----- nvinfo : EIATTR_FRAME_SIZE
	.align		4
.L_1:
        /*000c*/ 	.byte	0x04, 0x11
        /*000e*/ 	.short	(.L_3 - .L_2)
	.align		4
.L_2:
        /*0010*/ 	.word	index@(_Z23fetch_two_way_conflictsPf)
        /*0014*/ 	.word	0x00000000


	//----- nvinfo : EIATTR_REGCOUNT
	.align		4
.L_3:
        /*0018*/ 	.byte	0x04, 0x2f
        /*001a*/ 	.short	(.L_5 - .L_4)
	.align		4
.L_4:
        /*001c*/ 	.word	index@(_Z18fetch_no_conflictsPf)
        /*0020*/ 	.word	0x00000004


	//----- nvinfo : EIATTR_FRAME_SIZE
	.align		4
.L_5:
        /*0024*/ 	.byte	0x04, 0x11
        /*0026*/ 	.short	(.L_7 - .L_6)
	.align		4
.L_6:
        /*0028*/ 	.word	index@(_Z18fetch_no_conflictsPf)
        /*002c*/ 	.word	0x00000000


	//----- nvinfo : EIATTR_MIN_STACK_SIZE
	.align		4
.L_7:
        /*0030*/ 	.byte	0x04, 0x12
        /*0032*/ 	.short	(.L_9 - .L_8)
	.align		4
.L_8:
        /*0034*/ 	.word	index@(_Z18fetch_no_conflictsPf)
        /*0038*/ 	.word	0x00000000


	//----- nvinfo : EIATTR_MIN_STACK_SIZE
	.align		4
.L_9:
        /*003c*/ 	.byte	0x04, 0x12
        /*003e*/ 	.short	(.L_11 - .L_10)
	.align		4
.L_10:
        /*0040*/ 	.word	index@(_Z23fetch_two_way_conflictsPf)
        /*0044*/ 	.word	0x00000000
.L_11:


//--------------------- .nv.compat                --------------------------
	.section	.nv.compat,"",@"SHT_CUDA_COMPAT_INFO"
	.align	4
        /*0000*/ 	.byte	0x02, 0x09, 0x00, 0x00, 0x02, 0x02, 0x01, 0x00, 0x02, 0x05, 0x05, 0x00, 0x03, 0x07, 0x01, 0x01
        /*0010*/ 	.byte	0x02, 0x03, 0x00, 0x00, 0x02, 0x06, 0x01, 0x00, 0x04, 0x0b, 0x08, 0x00, 0x09, 0x00, 0x00, 0x00
        /*0020*/ 	.byte	0x00, 0x00, 0x00, 0x00


//--------------------- .nv.info._Z18fetch_no_conflictsPf --------------------------
	.section	.nv.info._Z18fetch_no_conflictsPf,"",@"SHT_CUDA_INFO"
	.sectionflags	@""
	.align	4


	//----- nvinfo : EIATTR_CUDA_API_VERSION
	.align		4
        /*0000*/ 	.byte	0x04, 0x37
        /*0002*/ 	.short	(.L_13 - .L_12)
.L_12:
        /*0004*/ 	.word	0x00000082


	//----- nvinfo : EIATTR_KPARAM_INFO
	.align		4
.L_13:
        /*0008*/ 	.byte	0x04, 0x17
        /*000a*/ 	.short	(.L_15 - .L_14)
.L_14:
        /*000c*/ 	.word	0x00000000
        /*0010*/ 	.short	0x0000
        /*0012*/ 	.short	0x0000
        /*0014*/ 	.byte	0x00, 0xf5, 0x21, 0x00


	//----- nvinfo : EIATTR_SPARSE_MMA_MASK
	.align		4
.L_15:
        /*0018*/ 	.byte	0x03, 0x50
        /*001a*/ 	.short	0x0000


	//----- nvinfo : EIATTR_MAXREG_COUNT
	.align		4
        /*001c*/ 	.byte	0x03, 0x1b
        /*001e*/ 	.short	0x00ff


	//----- nvinfo : EIATTR_NUM_BARRIERS
	.align		4
        /*0020*/ 	.byte	0x02, 0x4c
        /*0022*/ 	.byte	0x01
	.zero		1


	//----- nvinfo : EIATTR_MERCURY_ISA_VERSION
	.align		4
        /*0024*/ 	.byte	0x03, 0x5f
        /*0026*/ 	.short	0x0101


	//----- nvinfo : EIATTR_VRC_CTA_INIT_COUNT
	.align		4
        /*0028*/ 	.byte	0x02, 0x4a
	.zero		1
	.zero		1


	//----- nvinfo : EIATTR_EXIT_INSTR_OFFSETS
	.align		4
        /*002c*/ 	.byte	0x04, 0x1c
        /*002e*/ 	.short	(.L_17 - .L_16)


	//   ....[0]....
.L_16:
        /*0030*/ 	.word	0x00000020


	//----- nvinfo : EIATTR_CBANK_PARAM_SIZE
	.align		4
.L_17:
        /*0034*/ 	.byte	0x03, 0x19
        /*0036*/ 	.short	0x0008


	//----- nvinfo : EIATTR_PARAM_CBANK
	.align		4
        /*0038*/ 	.byte	0x04, 0x0a
        /*003a*/ 	.short	(.L_19 - .L_18)
	.align		4
.L_18:
        /*003c*/ 	.word	index@(.nv.constant0._Z18fetch_no_conflictsPf)
        /*0040*/ 	.short	0x0380
        /*0042*/ 	.short	0x0008


	//----- nvinfo : EIATTR_SW_WAR
	.align		4
.L_19:
        /*0044*/ 	.byte	0x04, 0x36
        /*0046*/ 	.short	(.L_21 - .L_20)
.L_20:
        /*0048*/ 	.word	0x00000008
.L_21:


//--------------------- .nv.info._Z23fetch_two_way_conflictsPf --------------------------
	.section	.nv.info._Z23fetch_two_way_conflictsPf,"",@"SHT_CUDA_INFO"
	.sectionflags	@""
	.align	4


	//----- nvinfo : EIATTR_CUDA_API_VERSION
	.align		4
        /*0000*/ 	.byte	0x04, 0x37
        /*0002*/ 	.short	(.L_23 - .L_22)
.L_22:
        /*0004*/ 	.word	0x00000082


	//----- nvinfo : EIATTR_KPARAM_INFO
	.align		4
.L_23:
        /*0008*/ 	.byte	0x04, 0x17
        /*000a*/ 	.short	(.L_25 - .L_24)
.L_24:
        /*000c*/ 	.word	0x00000000
        /*0010*/ 	.short	0x0000
        /*0012*/ 	.short	0x0000
        /*0014*/ 	.byte	0x00, 0xf5, 0x21, 0x00


	//----- nvinfo : EIATTR_SPARSE_MMA_MASK
	.align		4
.L_25:
        /*0018*/ 	.byte	0x03, 0x50
        /*001a*/ 	.short	0x0000


	//----- nvinfo : EIATTR_MAXREG_COUNT
	.align		4
        /*001c*/ 	.byte	0x03, 0x1b
        /*001e*/ 	.short	0x00ff


	//----- nvinfo : EIATTR_NUM_BARRIERS
	.align		4
        /*0020*/ 	.byte	0x02, 0x4c
        /*0022*/ 	.byte	0x01
	.zero		1


	//----- nvinfo : EIATTR_MERCURY_ISA_VERSION
	.align		4
        /*0024*/ 	.byte	0x03, 0x5f
        /*0026*/ 	.short	0x0101


	//----- nvinfo : EIATTR_VRC_CTA_INIT_COUNT
	.align		4
        /*0028*/ 	.byte	0x02, 0x4a
	.zero		1
	.zero		1


	//----- nvinfo : EIATTR_EXIT_INSTR_OFFSETS
	.align		4
        /*002c*/ 	.byte	0x04, 0x1c
        /*002e*/ 	.short	(.L_27 - .L_26)


	//   ....[0]....
.L_26:
        /*0030*/ 	.word	0x00000020


	//----- nvinfo : EIATTR_CBANK_PARAM_SIZE
	.align		4
.L_27:
        /*0034*/ 	.byte	0x03, 0x19
        /*0036*/ 	.short	0x0008


	//----- nvinfo : EIATTR_PARAM_CBANK
	.align		4
        /*0038*/ 	.byte	0x04, 0x0a
        /*003a*/ 	.short	(.L_29 - .L_28)
	.align		4
.L_28:
        /*003c*/ 	.word	index@(.nv.constant0._Z23fetch_two_way_conflictsPf)
        /*0040*/ 	.short	0x0380
        /*0042*/ 	.short	0x0008


	//----- nvinfo : EIATTR_SW_WAR
	.align		4
.L_29:
        /*0044*/ 	.byte	0x04, 0x36
        /*0046*/ 	.short	(.L_31 - .L_30)
.L_30:
        /*0048*/ 	.word	0x00000008
.L_31:


//--------------------- .nv.callgraph             --------------------------
	.section	.nv.callgraph,"",@"SHT_CUDA_CALLGRAPH"
	.align	4
	.sectionentsize	8
	.align		4
        /*0000*/ 	.word	0x00000000
	.align		4
        /*0004*/ 	.word	0xffffffff
	.align		4
        /*0008*/ 	.word	0x00000000
	.align		4
        /*000c*/ 	.word	0xfffffffe
	.align		4
        /*0010*/ 	.word	0x00000000
	.align		4
        /*0014*/ 	.word	0xfffffffd
	.align		4
        /*0018*/ 	.word	0x00000000
	.align		4
        /*001c*/ 	.word	0xfffffffc


//--------------------- .text._Z18fetch_no_conflictsPf --------------------------
	.section	.text._Z18fetch_no_conflictsPf,"ax",@progbits
	.align	128
        .global         _Z18fetch_no_conflictsPf
        .type           _Z18fetch_no_conflictsPf,@function
        .size           _Z18fetch_no_conflictsPf,(.L_x_2 - _Z18fetch_no_conflictsPf)
        .other          _Z18fetch_no_conflictsPf,@"STO_CUDA_ENTRY STV_DEFAULT"
_Z18fetch_no_conflictsPf:
.text._Z18fetch_no_conflictsPf:
[----:B------:R-:W-:Y:S08]  /*0000*/  LDC R1, c[0x0][0x37c] ;  /* 0x0000df00ff017b82 */ /* 0x000ff00000000800 */
[----:B------:R-:W-:Y:S06]  /*0010*/  BAR.SYNC.DEFER_BLOCKING 0x0 ;  /* 0x0000000000007b1d */ /* 0x000fec0000010000 */
[----:B------:R-:W-:Y:S05]  /*0020*/  EXIT ;  /* 0x000000000000794d */ /* 0x000fea0003800000 */
.L_x_0:
[----:B------:R-:W-:-:S00]  /*0030*/  BRA `(.L_x_0) ;  /* 0xfffffffc00fc7947 */ /* 0x000fc0000383ffff */
[----:B------:R-:W-:-:S00]  /*0040*/  NOP ;  /* 0x0000000000007918 */ /* 0x000fc00000000000 */
        /* <DEDUP_REMOVED lines=11> */
.L_x_2:


//--------------------- .text._Z23fetch_two_way_conflictsPf --------------------------
	.section	.text._Z23fetch_two_way_conflictsPf,"ax",@progbits
	.align	128
        .global         _Z23fetch_two_way_conflictsPf
        .type           _Z23fetch_two_way_conflictsPf,@function
        .size           _Z23fetch_two_way_conflictsPf,(.L_x_3 - _Z23fetch_two_way_conflictsPf)
        .other          _Z23fetch_two_way_conflictsPf,@"STO_CUDA_ENTRY STV_DEFAULT"
_Z23fetch_two_way_conflictsPf:
.text._Z23fetch_two_way_conflictsPf:
[----:B------:R-:W-:Y:S08]  /*0000*/  LDC R1, c[0x0][0x37c] ;  /* 0x0000df00ff017b82 */ /* 0x000ff00000000800 */
[----:B------:R-:W-:Y:S06]  /*0010*/  BAR.SYNC.DEFER_BLOCKING 0x0 ;  /* 0x0000000000007b1d */ /* 0x000fec0000010000 */
[----:B------:R-:W-:Y:S05]  /*0020*/  EXIT ;  /* 0x000000000000794d */ /* 0x000fea0003800000 */
.L_x_1:
        /* <DEDUP_REMOVED lines=13> */
.L_x_3:


//--------------------- .nv.shared.reserved.0     --------------------------
	.section	.nv.shared.reserved.0,"aw",@nobits
	.weak		__nv_reservedSMEM_offset_0_alias
	.size		__nv_reservedSMEM_offset_0_alias, 0, 64
	.other		__nv_reservedSMEM_offset_0_alias,@"STO_CUDA_RESERVED_SHARED STV_DEFAULT"
__nv_reservedSMEM_offset_0_alias:
	.zero		0
	.zero		64


//--------------------- .nv.constant0._Z18fetch_no_conflictsPf --------------------------
	.section	.nv.constant0._Z18fetch_no_conflictsPf,"a",@progbits
	.sectionflags	@""
	.align	4
.nv.constant0._Z18fetch_no_conflictsPf:
	.zero		904


//--------------------- .nv.constant0._Z23fetch_two_way_conflictsPf --------------------------
	.section	.nv.constant0._Z23fetch_two_way_conflictsPf,"a",@progbits
	.sectionflags	@""
	.align	4
.nv.constant0._Z23fetch_two_way_conflictsPf:
	.zero		904


//--------------------- SYMBOLS --------------------------

	.type		.nv.reservedSmem.offset0,@object
	.size		.nv.reservedSmem.offset0,0x4
